//
// Generated by NVIDIA NVVM Compiler
//
// Compiler Build ID: CL-36424714
// Cuda compilation tools, release 13.0, V13.0.88
// Based on NVVM 20.0.0
//

.version 9.0
.target sm_100
.address_size 64

	// .globl	_Z7histGPUPjS_
// _ZZ16histPvtSharedGPUPjS_E6hist_s has been demoted

.visible .entry _Z7histGPUPjS_(
	.param .u64 .ptr .align 1 _Z7histGPUPjS__param_0,
	.param .u64 .ptr .align 1 _Z7histGPUPjS__param_1
)
{
	.reg .pred 	%p<3>;
	.reg .b16 	%rs<6>;
	.reg .b32 	%r<9>;
	.reg .b64 	%rd<9>;

	ld.param.u64 	%rd1, [_Z7histGPUPjS__param_0];
	ld.param.u64 	%rd2, [_Z7histGPUPjS__param_1];
	mov.u32 	%r3, %ctaid.x;
	mov.u32 	%r4, %ntid.x;
	mov.u32 	%r5, %tid.x;
	mad.lo.s32 	%r1, %r3, %r4, %r5;
	setp.gt.u32 	%p1, %r1, 32767;
	@%p1 bra 	$L__BB0_3;
	cvta.to.global.u64 	%rd3, %rd1;
	mul.wide.u32 	%rd4, %r1, 4;
	add.s64 	%rd5, %rd3, %rd4;
	ld.global.u32 	%r2, [%rd5];
	add.s32 	%r6, %r2, -1;
	setp.gt.u32 	%p2, %r6, 99;
	@%p2 bra 	$L__BB0_3;
	cvt.u16.u32 	%rs1, %r2;
	add.s16 	%rs2, %rs1, -1;
	and.b16  	%rs3, %rs2, 255;
	mul.lo.s16 	%rs4, %rs3, 205;
	shr.u16 	%rs5, %rs4, 12;
	cvta.to.global.u64 	%rd6, %rd2;
	cvt.u32.u16 	%r7, %rs5;
	mul.wide.u32 	%rd7, %r7, 4;
	add.s64 	%rd8, %rd6, %rd7;
	atom.global.add.u32 	%r8, [%rd8], 1;
$L__BB0_3:
	ret;

}
	// .globl	_Z10histPvtGPUPjS_
.visible .entry _Z10histPvtGPUPjS_(
	.param .u64 .ptr .align 1 _Z10histPvtGPUPjS__param_0,
	.param .u64 .ptr .align 1 _Z10histPvtGPUPjS__param_1
)
{
	.reg .pred 	%p<7>;
	.reg .b16 	%rs<6>;
	.reg .b32 	%r<19>;
	.reg .b64 	%rd<17>;

	ld.param.u64 	%rd6, [_Z10histPvtGPUPjS__param_0];
	ld.param.u64 	%rd7, [_Z10histPvtGPUPjS__param_1];
	cvta.to.global.u64 	%rd1, %rd7;
	mov.u32 	%r1, %ctaid.x;
	mov.u32 	%r2, %ntid.x;
	mov.u32 	%r18, %tid.x;
	mad.lo.s32 	%r4, %r1, %r2, %r18;
	setp.gt.u32 	%p1, %r4, 32767;
	@%p1 bra 	$L__BB1_3;
	cvta.to.global.u64 	%rd8, %rd6;
	mul.wide.u32 	%rd9, %r4, 4;
	add.s64 	%rd10, %rd8, %rd9;
	ld.global.u32 	%r5, [%rd10];
	add.s32 	%r12, %r5, -1;
	setp.gt.u32 	%p2, %r12, 99;
	@%p2 bra 	$L__BB1_3;
	cvt.u16.u32 	%rs1, %r5;
	add.s16 	%rs2, %rs1, -1;
	and.b16  	%rs3, %rs2, 255;
	mul.lo.s16 	%rs4, %rs3, 205;
	shr.u16 	%rs5, %rs4, 12;
	cvt.u32.u16 	%r13, %rs5;
	mad.lo.s32 	%r14, %r1, 5, %r13;
	mul.wide.u32 	%rd11, %r14, 4;
	add.s64 	%rd12, %rd1, %rd11;
	atom.global.add.u32 	%r15, [%rd12], 1;
$L__BB1_3:
	setp.eq.s32 	%p3, %r1, 0;
	@%p3 bra 	$L__BB1_9;
	bar.sync 	0;
	setp.gt.u32 	%p4, %r18, 4;
	@%p4 bra 	$L__BB1_9;
	mul.wide.u32 	%rd13, %r18, 4;
	add.s64 	%rd16, %rd1, %rd13;
	mul.wide.u32 	%rd3, %r2, 4;
	mad.lo.s32 	%r17, %r1, 5, %r18;
$L__BB1_6:
	mul.wide.u32 	%rd14, %r17, 4;
	add.s64 	%rd15, %rd1, %rd14;
	ld.global.u32 	%r9, [%rd15];
	setp.eq.s32 	%p5, %r9, 0;
	@%p5 bra 	$L__BB1_8;
	atom.global.add.u32 	%r16, [%rd16], %r9;
$L__BB1_8:
	add.s32 	%r18, %r18, %r2;
	add.s64 	%rd16, %rd16, %rd3;
	add.s32 	%r17, %r17, %r2;
	setp.lt.u32 	%p6, %r18, 5;
	@%p6 bra 	$L__BB1_6;
$L__BB1_9:
	ret;

}
	// .globl	_Z16histPvtSharedGPUPjS_
.visible .entry _Z16histPvtSharedGPUPjS_(
	.param .u64 .ptr .align 1 _Z16histPvtSharedGPUPjS__param_0,
	.param .u64 .ptr .align 1 _Z16histPvtSharedGPUPjS__param_1
)
{
	.reg .pred 	%p<8>;
	.reg .b16 	%rs<6>;
	.reg .b32 	%r<34>;
	.reg .b64 	%rd<13>;
	// demoted variable
	.shared .align 4 .b8 _ZZ16histPvtSharedGPUPjS_E6hist_s[20];
	ld.param.u64 	%rd5, [_Z16histPvtSharedGPUPjS__param_0];
	ld.param.u64 	%rd6, [_Z16histPvtSharedGPUPjS__param_1];
	mov.u32 	%r18, %ctaid.x;
	mov.u32 	%r1, %ntid.x;
	mov.u32 	%r33, %tid.x;
	mad.lo.s32 	%r3, %r18, %r1, %r33;
	setp.gt.u32 	%p1, %r33, 4;
	@%p1 bra 	$L__BB2_3;
	shl.b32 	%r19, %r33, 2;
	mov.u32 	%r20, _ZZ16histPvtSharedGPUPjS_E6hist_s;
	add.s32 	%r30, %r20, %r19;
	shl.b32 	%r5, %r1, 2;
	mov.u32 	%r31, %r33;
$L__BB2_2:
	mov.b32 	%r21, 0;
	st.shared.u32 	[%r30], %r21;
	add.s32 	%r31, %r31, %r1;
	add.s32 	%r30, %r30, %r5;
	setp.lt.u32 	%p2, %r31, 5;
	@%p2 bra 	$L__BB2_2;
$L__BB2_3:
	bar.sync 	0;
	setp.gt.u32 	%p3, %r3, 32767;
	@%p3 bra 	$L__BB2_6;
	cvta.to.global.u64 	%rd7, %rd5;
	mul.wide.u32 	%rd8, %r3, 4;
	add.s64 	%rd9, %rd7, %rd8;
	ld.global.u32 	%r10, [%rd9];
	add.s32 	%r22, %r10, -1;
	setp.gt.u32 	%p4, %r22, 99;
	@%p4 bra 	$L__BB2_6;
	cvt.u16.u32 	%rs1, %r10;
	add.s16 	%rs2, %rs1, -1;
	and.b16  	%rs3, %rs2, 255;
	mul.lo.s16 	%rs4, %rs3, 205;
	shr.u16 	%rs5, %rs4, 12;
	mul.wide.u16 	%r23, %rs5, 4;
	mov.u32 	%r24, _ZZ16histPvtSharedGPUPjS_E6hist_s;
	add.s32 	%r25, %r24, %r23;
	atom.shared.add.u32 	%r26, [%r25], 1;
$L__BB2_6:
	setp.gt.u32 	%p5, %r33, 4;
	bar.sync 	0;
	@%p5 bra 	$L__BB2_11;
	mul.wide.u32 	%rd10, %r33, 4;
	cvta.to.global.u64 	%rd11, %rd6;
	add.s64 	%rd12, %rd11, %rd10;
	mul.wide.u32 	%rd2, %r1, 4;
	shl.b32 	%r27, %r33, 2;
	mov.u32 	%r28, _ZZ16histPvtSharedGPUPjS_E6hist_s;
	add.s32 	%r32, %r28, %r27;
	shl.b32 	%r12, %r1, 2;
$L__BB2_8:
	ld.shared.u32 	%r15, [%r32];
	setp.eq.s32 	%p6, %r15, 0;
	@%p6 bra 	$L__BB2_10;
	atom.global.add.u32 	%r29, [%rd12], %r15;
$L__BB2_10:
	add.s32 	%r33, %r33, %r1;
	add.s64 	%rd12, %rd12, %rd2;
	add.s32 	%r32, %r32, %r12;
	setp.lt.u32 	%p7, %r33, 5;
	@%p7 bra 	$L__BB2_8;
$L__BB2_11:
	ret;

}
	// .globl	_Z6verifyPjS_S_S_S_
.visible .entry _Z6verifyPjS_S_S_S_(
	.param .u64 .ptr .align 1 _Z6verifyPjS_S_S_S__param_0,
	.param .u64 .ptr .align 1 _Z6verifyPjS_S_S_S__param_1,
	.param .u64 .ptr .align 1 _Z6verifyPjS_S_S_S__param_2,
	.param .u64 .ptr .align 1 _Z6verifyPjS_S_S_S__param_3,
	.param .u64 .ptr .align 1 _Z6verifyPjS_S_S_S__param_4
)
{
	.reg .pred 	%p<5>;
	.reg .b32 	%r<10>;
	.reg .b64 	%rd<18>;

	ld.param.u64 	%rd1, [_Z6verifyPjS_S_S_S__param_0];
	ld.param.u64 	%rd2, [_Z6verifyPjS_S_S_S__param_1];
	ld.param.u64 	%rd3, [_Z6verifyPjS_S_S_S__param_2];
	ld.param.u64 	%rd4, [_Z6verifyPjS_S_S_S__param_3];
	ld.param.u64 	%rd5, [_Z6verifyPjS_S_S_S__param_4];
	mov.u32 	%r3, %ctaid.x;
	mov.u32 	%r4, %ntid.x;
	mov.u32 	%r5, %tid.x;
	mad.lo.s32 	%r1, %r3, %r4, %r5;
	setp.gt.u32 	%p1, %r1, 4;
	@%p1 bra 	$L__BB3_5;
	cvta.to.global.u64 	%rd6, %rd2;
	cvta.to.global.u64 	%rd7, %rd1;
	mul.wide.u32 	%rd8, %r1, 4;
	add.s64 	%rd9, %rd7, %rd8;
	ld.global.u32 	%r2, [%rd9];
	add.s64 	%rd10, %rd6, %rd8;
	ld.global.u32 	%r6, [%rd10];
	setp.ne.s32 	%p2, %r2, %r6;
	@%p2 bra 	$L__BB3_4;
	cvta.to.global.u64 	%rd11, %rd3;
	add.s64 	%rd13, %rd11, %rd8;
	ld.global.u32 	%r7, [%rd13];
	setp.ne.s32 	%p3, %r2, %r7;
	@%p3 bra 	$L__BB3_4;
	cvta.to.global.u64 	%rd14, %rd4;
	add.s64 	%rd16, %rd14, %rd8;
	ld.global.u32 	%r8, [%rd16];
	setp.eq.s32 	%p4, %r2, %r8;
	@%p4 bra 	$L__BB3_5;
$L__BB3_4:
	cvta.to.global.u64 	%rd17, %rd5;
	atom.global.add.u32 	%r9, [%rd17], 1;
$L__BB3_5:
	ret;

}


// ===== COMPILED SASS (sm_100) =====

	.target	sm_100

	.elftype	@"ET_EXEC"


//--------------------- .note.nv.tkinfo           --------------------------
	.section	.note.nv.tkinfo,"",@"SHT_NOTE"
	.sectionflags	@"SHF_NOTE_NV_TKINFO"
	.tkinfo
        /*0018*/ 	.word	0x00000002
        /*0030*/ 	.string	""
        /*0030*/ 	.string	"ptxas"
        /*0030*/ 	.string	"Cuda compilation tools, release 13.0, V13.0.88"
        /*0030*/ 	.string	"Build cuda_13.0.r13.0/compiler.36424714_0"
        /*0030*/ 	.string	"-arch sm_100 -m 64 "



//--------------------- .note.nv.cuinfo           --------------------------
	.section	.note.nv.cuinfo,"",@"SHT_NOTE"
	.sectionflags	@"SHF_NOTE_NV_CUINFO"
        /*0018*/ 	.short	0x0002
        /*001a*/ 	.short	0x0064
        /*001c*/ 	.short	0x0082
	.zero		2


//--------------------- .nv.info                  --------------------------
	.section	.nv.info,"",@"SHT_CUDA_INFO"
	.align	4


	//----- nvinfo : EIATTR_REGCOUNT
	.align		4
        /*0000*/ 	.byte	0x04, 0x2f
        /*0002*/ 	.short	(.L_1 - .L_0)
	.align		4
.L_0:
        /*0004*/ 	.word	index@(_Z7histGPUPjS_)
        /*0008*/ 	.word	0x0000000a


	//----- nvinfo : EIATTR_FRAME_SIZE
	.align		4
.L_1:
        /*000c*/ 	.byte	0x04, 0x11
        /*000e*/ 	.short	(.L_3 - .L_2)
	.align		4
.L_2:
        /*0010*/ 	.word	index@(_Z7histGPUPjS_)
        /*0014*/ 	.word	0x00000000


	//----- nvinfo : EIATTR_REGCOUNT
	.align		4
.L_3:
        /*0018*/ 	.byte	0x04, 0x2f
        /*001a*/ 	.short	(.L_5 - .L_4)
	.align		4
.L_4:
        /*001c*/ 	.word	index@(_Z10histPvtGPUPjS_)
        /*0020*/ 	.word	0x0000000e


	//----- nvinfo : EIATTR_FRAME_SIZE
	.align		4
.L_5:
        /*0024*/ 	.byte	0x04, 0x11
        /*0026*/ 	.short	(.L_7 - .L_6)
	.align		4
.L_6:
        /*0028*/ 	.word	index@(_Z10histPvtGPUPjS_)
        /*002c*/ 	.word	0x00000000


	//----- nvinfo : EIATTR_REGCOUNT
	.align		4
.L_7:
        /*0030*/ 	.byte	0x04, 0x2f
        /*0032*/ 	.short	(.L_9 - .L_8)
	.align		4
.L_8:
        /*0034*/ 	.word	index@(_Z16histPvtSharedGPUPjS_)
        /*0038*/ 	.word	0x0000000c


	//----- nvinfo : EIATTR_FRAME_SIZE
	.align		4
.L_9:
        /*003c*/ 	.byte	0x04, 0x11
        /*003e*/ 	.short	(.L_11 - .L_10)
	.align		4
.L_10:
        /*0040*/ 	.word	index@(_Z16histPvtSharedGPUPjS_)
        /*0044*/ 	.word	0x00000000


	//----- nvinfo : EIATTR_REGCOUNT
	.align		4
.L_11:
        /*0048*/ 	.byte	0x04, 0x2f
        /*004a*/ 	.short	(.L_13 - .L_12)
	.align		4
.L_12:
        /*004c*/ 	.word	index@(_Z6verifyPjS_S_S_S_)
        /*0050*/ 	.word	0x0000000a


	//----- nvinfo : EIATTR_FRAME_SIZE
	.align		4
.L_13:
        /*0054*/ 	.byte	0x04, 0x11
        /*0056*/ 	.short	(.L_15 - .L_14)
	.align		4
.L_14:
        /*0058*/ 	.word	index@(_Z6verifyPjS_S_S_S_)
        /*005c*/ 	.word	0x00000000


	//----- nvinfo : EIATTR_MIN_STACK_SIZE
	.align		4
.L_15:
        /*0060*/ 	.byte	0x04, 0x12
        /*0062*/ 	.short	(.L_17 - .L_16)
	.align		4
.L_16:
        /*0064*/ 	.word	index@(_Z6verifyPjS_S_S_S_)
        /*0068*/ 	.word	0x00000000


	//----- nvinfo : EIATTR_MIN_STACK_SIZE
	.align		4
.L_17:
        /*006c*/ 	.byte	0x04, 0x12
        /*006e*/ 	.short	(.L_19 - .L_18)
	.align		4
.L_18:
        /*0070*/ 	.word	index@(_Z16histPvtSharedGPUPjS_)
        /*0074*/ 	.word	0x00000000


	//----- nvinfo : EIATTR_MIN_STACK_SIZE
	.align		4
.L_19:
        /*0078*/ 	.byte	0x04, 0x12
        /*007a*/ 	.short	(.L_21 - .L_20)
	.align		4
.L_20:
        /*007c*/ 	.word	index@(_Z10histPvtGPUPjS_)
        /*0080*/ 	.word	0x00000000


	//----- nvinfo : EIATTR_MIN_STACK_SIZE
	.align		4
.L_21:
        /*0084*/ 	.byte	0x04, 0x12
        /*0086*/ 	.short	(.L_23 - .L_22)
	.align		4
.L_22:
        /*0088*/ 	.word	index@(_Z7histGPUPjS_)
        /*008c*/ 	.word	0x00000000
.L_23:


//--------------------- .nv.compat                --------------------------
	.section	.nv.compat,"",@"SHT_CUDA_COMPAT_INFO"
	.align	4
        /*0000*/ 	.byte	0x02, 0x09, 0x00, 0x00, 0x02, 0x02, 0x01, 0x00, 0x02, 0x05, 0x05, 0x00, 0x03, 0x07, 0x01, 0x01
        /*0010*/ 	.byte	0x02, 0x03, 0x00, 0x00, 0x02, 0x06, 0x01, 0x00, 0x04, 0x0b, 0x08, 0x00, 0x09, 0x00, 0x00, 0x00
        /*0020*/ 	.byte	0x00, 0x00, 0x00, 0x00


//--------------------- .nv.info._Z6verifyPjS_S_S_S_ --------------------------
	.section	.nv.info._Z6verifyPjS_S_S_S_,"",@"SHT_CUDA_INFO"
	.sectionflags	@""
	.align	4


	//----- nvinfo : EIATTR_CUDA_API_VERSION
	.align		4
        /*0000*/ 	.byte	0x04, 0x37
        /*0002*/ 	.short	(.L_25 - .L_24)
.L_24:
        /*0004*/ 	.word	0x00000082


	//----- nvinfo : EIATTR_KPARAM_INFO
	.align		4
.L_25:
        /*0008*/ 	.byte	0x04, 0x17
        /*000a*/ 	.short	(.L_27 - .L_26)
.L_26:
        /*000c*/ 	.word	0x00000000
        /*0010*/ 	.short	0x0004
        /*0012*/ 	.short	0x0020
        /*0014*/ 	.byte	0x00, 0xf5, 0x21, 0x00


	//----- nvinfo : EIATTR_KPARAM_INFO
	.align		4
.L_27:
        /*0018*/ 	.byte	0x04, 0x17
        /*001a*/ 	.short	(.L_29 - .L_28)
.L_28:
        /*001c*/ 	.word	0x00000000
        /*0020*/ 	.short	0x0003
        /*0022*/ 	.short	0x0018
        /*0024*/ 	.byte	0x00, 0xf5, 0x21, 0x00


	//----- nvinfo : EIATTR_KPARAM_INFO
	.align		4
.L_29:
        /*0028*/ 	.byte	0x04, 0x17
        /*002a*/ 	.short	(.L_31 - .L_30)
.L_30:
        /*002c*/ 	.word	0x00000000
        /*0030*/ 	.short	0x0002
        /*0032*/ 	.short	0x0010
        /*0034*/ 	.byte	0x00, 0xf5, 0x21, 0x00


	//----- nvinfo : EIATTR_KPARAM_INFO
	.align		4
.L_31:
        /*0038*/ 	.byte	0x04, 0x17
        /*003a*/ 	.short	(.L_33 - .L_32)
.L_32:
        /*003c*/ 	.word	0x00000000
        /*0040*/ 	.short	0x0001
        /*0042*/ 	.short	0x0008
        /*0044*/ 	.byte	0x00, 0xf5, 0x21, 0x00


	//----- nvinfo : EIATTR_KPARAM_INFO
	.align		4
.L_33:
        /*0048*/ 	.byte	0x04, 0x17
        /*004a*/ 	.short	(.L_35 - .L_34)
.L_34:
        /*004c*/ 	.word	0x00000000
        /*0050*/ 	.short	0x0000
        /*0052*/ 	.short	0x0000
        /*0054*/ 	.byte	0x00, 0xf5, 0x21, 0x00


	//----- nvinfo : EIATTR_SPARSE_MMA_MASK
	.align		4
.L_35:
        /*0058*/ 	.byte	0x03, 0x50
        /*005a*/ 	.short	0x0000


	//----- nvinfo : EIATTR_MAXREG_COUNT
	.align		4
        /*005c*/ 	.byte	0x03, 0x1b
        /*005e*/ 	.short	0x00ff


	//----- nvinfo : EIATTR_MERCURY_ISA_VERSION
	.align		4
        /*0060*/ 	.byte	0x03, 0x5f
        /*0062*/ 	.short	0x0101


	//----- nvinfo : EIATTR_INT_WARP_WIDE_INSTR_OFFSETS
	.align		4
        /*0064*/ 	.byte	0x04, 0x31
        /*0066*/ 	.short	(.L_37 - .L_36)


	//   ....[0]....
.L_36:
        /*0068*/ 	.word	0x000001e0


	//----- nvinfo : EIATTR_VRC_CTA_INIT_COUNT
	.align		4
.L_37:
        /*006c*/ 	.byte	0x02, 0x4a
	.zero		1
	.zero		1


	//----- nvinfo : EIATTR_EXIT_INSTR_OFFSETS
	.align		4
        /*0070*/ 	.byte	0x04, 0x1c
        /*0072*/ 	.short	(.L_39 - .L_38)


	//   ....[0]....
.L_38:
        /*0074*/ 	.word	0x00000060


	//   ....[1]....
        /*0078*/ 	.word	0x000001a0


	//   ....[2]....
        /*007c*/ 	.word	0x00000230


	//----- nvinfo : EIATTR_CRS_STACK_SIZE
	.align		4
.L_39:
        /*0080*/ 	.byte	0x04, 0x1e
        /*0082*/ 	.short	(.L_41 - .L_40)
.L_40:
        /*0084*/ 	.word	0x00000000


	//----- nvinfo : EIATTR_CBANK_PARAM_SIZE
	.align		4
.L_41:
        /*0088*/ 	.byte	0x03, 0x19
        /*008a*/ 	.short	0x0028


	//----- nvinfo : EIATTR_PARAM_CBANK
	.align		4
        /*008c*/ 	.byte	0x04, 0x0a
        /*008e*/ 	.short	(.L_43 - .L_42)
	.align		4
.L_42:
        /*0090*/ 	.word	index@(.nv.constant0._Z6verifyPjS_S_S_S_)
        /*0094*/ 	.short	0x0380
        /*0096*/ 	.short	0x0028


	//----- nvinfo : EIATTR_SW_WAR
	.align		4
.L_43:
        /*0098*/ 	.byte	0x04, 0x36
        /*009a*/ 	.short	(.L_45 - .L_44)
.L_44:
        /*009c*/ 	.word	0x00000008
.L_45:


//--------------------- .nv.info._Z16histPvtSharedGPUPjS_ --------------------------
	.section	.nv.info._Z16histPvtSharedGPUPjS_,"",@"SHT_CUDA_INFO"
	.sectionflags	@""
	.align	4


	//----- nvinfo : EIATTR_CUDA_API_VERSION
	.align		4
        /*0000*/ 	.byte	0x04, 0x37
        /*0002*/ 	.short	(.L_47 - .L_46)
.L_46:
        /*0004*/ 	.word	0x00000082


	//----- nvinfo : EIATTR_KPARAM_INFO
	.align		4
.L_47:
        /*0008*/ 	.byte	0x04, 0x17
        /*000a*/ 	.short	(.L_49 - .L_48)
.L_48:
        /*000c*/ 	.word	0x00000000
        /*0010*/ 	.short	0x0001
        /*0012*/ 	.short	0x0008
        /*0014*/ 	.byte	0x00, 0xf5, 0x21, 0x00


	//----- nvinfo : EIATTR_KPARAM_INFO
	.align		4
.L_49:
        /*0018*/ 	.byte	0x04, 0x17
        /*001a*/ 	.short	(.L_51 - .L_50)
.L_50:
        /*001c*/ 	.word	0x00000000
        /*0020*/ 	.short	0x0000
        /*0022*/ 	.short	0x0000
        /*0024*/ 	.byte	0x00, 0xf5, 0x21, 0x00


	//----- nvinfo : EIATTR_SPARSE_MMA_MASK
	.align		4
.L_51:
        /*0028*/ 	.byte	0x03, 0x50
        /*002a*/ 	.short	0x0000


	//----- nvinfo : EIATTR_MAXREG_COUNT
	.align		4
        /*002c*/ 	.byte	0x03, 0x1b
        /*002e*/ 	.short	0x00ff


	//----- nvinfo : EIATTR_NUM_BARRIERS
	.align		4
        /*0030*/ 	.byte	0x02, 0x4c
        /*0032*/ 	.byte	0x01
	.zero		1


	//----- nvinfo : EIATTR_MERCURY_ISA_VERSION
	.align		4
        /*0034*/ 	.byte	0x03, 0x5f
        /*0036*/ 	.short	0x0101


	//----- nvinfo : EIATTR_VRC_CTA_INIT_COUNT
	.align		4
        /*0038*/ 	.byte	0x02, 0x4a
	.zero		1
	.zero		1


	//----- nvinfo : EIATTR_EXIT_INSTR_OFFSETS
	.align		4
        /*003c*/ 	.byte	0x04, 0x1c
        /*003e*/ 	.short	(.L_53 - .L_52)


	//   ....[0]....
.L_52:
        /*0040*/ 	.word	0x00000290


	//   ....[1]....
        /*0044*/ 	.word	0x000003b0


	//----- nvinfo : EIATTR_CRS_STACK_SIZE
	.align		4
.L_53:
        /*0048*/ 	.byte	0x04, 0x1e
        /*004a*/ 	.short	(.L_55 - .L_54)
.L_54:
        /*004c*/ 	.word	0x00000000


	//----- nvinfo : EIATTR_CBANK_PARAM_SIZE
	.align		4
.L_55:
        /*0050*/ 	.byte	0x03, 0x19
        /*0052*/ 	.short	0x0010


	//----- nvinfo : EIATTR_PARAM_CBANK
	.align		4
        /*0054*/ 	.byte	0x04, 0x0a
        /*0056*/ 	.short	(.L_57 - .L_56)
	.align		4
.L_56:
        /*0058*/ 	.word	index@(.nv.constant0._Z16histPvtSharedGPUPjS_)
        /*005c*/ 	.short	0x0380
        /*005e*/ 	.short	0x0010


	//----- nvinfo : EIATTR_SW_WAR
	.align		4
.L_57:
        /*0060*/ 	.byte	0x04, 0x36
        /*0062*/ 	.short	(.L_59 - .L_58)
.L_58:
        /*0064*/ 	.word	0x00000008
.L_59:


//--------------------- .nv.info._Z10histPvtGPUPjS_ --------------------------
	.section	.nv.info._Z10histPvtGPUPjS_,"",@"SHT_CUDA_INFO"
	.sectionflags	@""
	.align	4


	//----- nvinfo : EIATTR_CUDA_API_VERSION
	.align		4
        /*0000*/ 	.byte	0x04, 0x37
        /*0002*/ 	.short	(.L_61 - .L_60)
.L_60:
        /*0004*/ 	.word	0x00000082


	//----- nvinfo : EIATTR_KPARAM_INFO
	.align		4
.L_61:
        /*0008*/ 	.byte	0x04, 0x17
        /*000a*/ 	.short	(.L_63 - .L_62)
.L_62:
        /*000c*/ 	.word	0x00000000
        /*0010*/ 	.short	0x0001
        /*0012*/ 	.short	0x0008
        /*0014*/ 	.byte	0x00, 0xf5, 0x21, 0x00


	//----- nvinfo : EIATTR_KPARAM_INFO
	.align		4
.L_63:
        /*0018*/ 	.byte	0x04, 0x17
        /*001a*/ 	.short	(.L_65 - .L_64)
.L_64:
        /*001c*/ 	.word	0x00000000
        /*0020*/ 	.short	0x0000
        /*0022*/ 	.short	0x0000
        /*0024*/ 	.byte	0x00, 0xf5, 0x21, 0x00


	//----- nvinfo : EIATTR_SPARSE_MMA_MASK
	.align		4
.L_65:
        /*0028*/ 	.byte	0x03, 0x50
        /*002a*/ 	.short	0x0000


	//----- nvinfo : EIATTR_MAXREG_COUNT
	.align		4
        /*002c*/ 	.byte	0x03, 0x1b
        /*002e*/ 	.short	0x00ff


	//----- nvinfo : EIATTR_NUM_BARRIERS
	.align		4
        /*0030*/ 	.byte	0x02, 0x4c
        /*0032*/ 	.byte	0x01
	.zero		1


	//----- nvinfo : EIATTR_MERCURY_ISA_VERSION
	.align		4
        /*0034*/ 	.byte	0x03, 0x5f
        /*0036*/ 	.short	0x0101


	//----- nvinfo : EIATTR_VRC_CTA_INIT_COUNT
	.align		4
        /*0038*/ 	.byte	0x02, 0x4a
	.zero		1
	.zero		1


	//----- nvinfo : EIATTR_EXIT_INSTR_OFFSETS
	.align		4
        /*003c*/ 	.byte	0x04, 0x1c
        /*003e*/ 	.short	(.L_67 - .L_66)


	//   ....[0]....
.L_66:
        /*0040*/ 	.word	0x00000190


	//   ....[1]....
        /*0044*/ 	.word	0x000001c0


	//   ....[2]....
        /*0048*/ 	.word	0x000002d0


	//----- nvinfo : EIATTR_CRS_STACK_SIZE
	.align		4
.L_67:
        /*004c*/ 	.byte	0x04, 0x1e
        /*004e*/ 	.short	(.L_69 - .L_68)
.L_68:
        /*0050*/ 	.word	0x00000000


	//----- nvinfo : EIATTR_CBANK_PARAM_SIZE
	.align		4
.L_69:
        /*0054*/ 	.byte	0x03, 0x19
        /*0056*/ 	.short	0x0010


	//----- nvinfo : EIATTR_PARAM_CBANK
	.align		4
        /*0058*/ 	.byte	0x04, 0x0a
        /*005a*/ 	.short	(.L_71 - .L_70)
	.align		4
.L_70:
        /*005c*/ 	.word	index@(.nv.constant0._Z10histPvtGPUPjS_)
        /*0060*/ 	.short	0x0380
        /*0062*/ 	.short	0x0010


	//----- nvinfo : EIATTR_SW_WAR
	.align		4
.L_71:
        /*0064*/ 	.byte	0x04, 0x36
        /*0066*/ 	.short	(.L_73 - .L_72)
.L_72:
        /*0068*/ 	.word	0x00000008
.L_73:


//--------------------- .nv.info._Z7histGPUPjS_   --------------------------
	.section	.nv.info._Z7histGPUPjS_,"",@"SHT_CUDA_INFO"
	.sectionflags	@""
	.align	4


	//----- nvinfo : EIATTR_CUDA_API_VERSION
	.align		4
        /*0000*/ 	.byte	0x04, 0x37
        /*0002*/ 	.short	(.L_75 - .L_74)
.L_74:
        /*0004*/ 	.word	0x00000082


	//----- nvinfo : EIATTR_KPARAM_INFO
	.align		4
.L_75:
        /*0008*/ 	.byte	0x04, 0x17
        /*000a*/ 	.short	(.L_77 - .L_76)
.L_76:
        /*000c*/ 	.word	0x00000000
        /*0010*/ 	.short	0x0001
        /*0012*/ 	.short	0x0008
        /*0014*/ 	.byte	0x00, 0xf5, 0x21, 0x00


	//----- nvinfo : EIATTR_KPARAM_INFO
	.align		4
.L_77:
        /*0018*/ 	.byte	0x04, 0x17
        /*001a*/ 	.short	(.L_79 - .L_78)
.L_78:
        /*001c*/ 	.word	0x00000000
        /*0020*/ 	.short	0x0000
        /*0022*/ 	.short	0x0000
        /*0024*/ 	.byte	0x00, 0xf5, 0x21, 0x00


	//----- nvinfo : EIATTR_SPARSE_MMA_MASK
	.align		4
.L_79:
        /*0028*/ 	.byte	0x03, 0x50
        /*002a*/ 	.short	0x0000


	//----- nvinfo : EIATTR_MAXREG_COUNT
	.align		4
        /*002c*/ 	.byte	0x03, 0x1b
        /*002e*/ 	.short	0x00ff


	//----- nvinfo : EIATTR_MERCURY_ISA_VERSION
	.align		4
        /*0030*/ 	.byte	0x03, 0x5f
        /*0032*/ 	.short	0x0101


	//----- nvinfo : EIATTR_VRC_CTA_INIT_COUNT
	.align		4
        /*0034*/ 	.byte	0x02, 0x4a
	.zero		1
	.zero		1


	//----- nvinfo : EIATTR_EXIT_INSTR_OFFSETS
	.align		4
        /*0038*/ 	.byte	0x04, 0x1c
        /*003a*/ 	.short	(.L_81 - .L_80)


	//   ....[0]....
.L_80:
        /*003c*/ 	.word	0x00000060


	//   ....[1]....
        /*0040*/ 	.word	0x000000d0


	//   ....[2]....
        /*0044*/ 	.word	0x00000150


	//----- nvinfo : EIATTR_CBANK_PARAM_SIZE
	.align		4
.L_81:
        /*0048*/ 	.byte	0x03, 0x19
        /*004a*/ 	.short	0x0010


	//----- nvinfo : EIATTR_PARAM_CBANK
	.align		4
        /*004c*/ 	.byte	0x04, 0x0a
        /*004e*/ 	.short	(.L_83 - .L_82)
	.align		4
.L_82:
        /*0050*/ 	.word	index@(.nv.constant0._Z7histGPUPjS_)
        /*0054*/ 	.short	0x0380
        /*0056*/ 	.short	0x0010


	//----- nvinfo : EIATTR_SW_WAR
	.align		4
.L_83:
        /*0058*/ 	.byte	0x04, 0x36
        /*005a*/ 	.short	(.L_85 - .L_84)
.L_84:
        /*005c*/ 	.word	0x00000008
.L_85:


//--------------------- .nv.callgraph             --------------------------
	.section	.nv.callgraph,"",@"SHT_CUDA_CALLGRAPH"
	.align	4
	.sectionentsize	8
	.align		4
        /*0000*/ 	.word	0x00000000
	.align		4
        /*0004*/ 	.word	0xffffffff
	.align		4
        /*0008*/ 	.word	0x00000000
	.align		4
        /*000c*/ 	.word	0xfffffffe
	.align		4
        /*0010*/ 	.word	0x00000000
	.align		4
        /*0014*/ 	.word	0xfffffffd
	.align		4
        /*0018*/ 	.word	0x00000000
	.align		4
        /*001c*/ 	.word	0xfffffffc


//--------------------- .text._Z6verifyPjS_S_S_S_ --------------------------
	.section	.text._Z6verifyPjS_S_S_S_,"ax",@progbits
	.align	128
        .global         _Z6verifyPjS_S_S_S_
        .type           _Z6verifyPjS_S_S_S_,@function
        .size           _Z6verifyPjS_S_S_S_,(.L_x_19 - _Z6verifyPjS_S_S_S_)
        .other          _Z6verifyPjS_S_S_S_,@"STO_CUDA_ENTRY STV_DEFAULT"
_Z6verifyPjS_S_S_S_:
.text._Z6verifyPjS_S_S_S_:
[----:B------:R-:W-:Y:S01]  /*0000*/  LDC R1, c[0x0][0x37c] ;  /* 0x0000df00ff017b82 */ /* 0x000fe20000000800 */
[----:B------:R-:W0:Y:S07]  /*0010*/  S2R R0, SR_TID.X ;  /* 0x0000000000007919 */ /* 0x000e2e0000002100 */
[----:B------:R-:W0:Y:S08]  /*0020*/  S2UR UR4, SR_CTAID.X ;  /* 0x00000000000479c3 */ /* 0x000e300000002500 */
[----:B------:R-:W0:Y:S02]  /*0030*/  LDC R7, c[0x0][0x360] ;  /* 0x0000d800ff077b82 */ /* 0x000e240000000800 */
[----:B0-----:R-:W-:-:S05]  /*0040*/  IMAD R7, R7, UR4, R0 ;  /* 0x0000000407077c24 */ /* 0x001fca000f8e0200 */
[----:B------:R-:W-:-:S13]  /*0050*/  ISETP.GT.U32.AND P0, PT, R7, 0x4, PT ;  /* 0x000000040700780c */ /* 0x000fda0003f04070 */
[----:B------:R-:W-:Y:S05]  /*0060*/  @P0 EXIT ;  /* 0x000000000000094d */ /* 0x000fea0003800000 */
[----:B------:R-:W0:Y:S01]  /*0070*/  LDC.64 R4, c[0x0][0x388] ;  /* 0x0000e200ff047b82 */ /* 0x000e220000000a00 */
[----:B------:R-:W1:Y:S07]  /*0080*/  LDCU.64 UR4, c[0x0][0x358] ;  /* 0x00006b00ff0477ac */ /* 0x000e6e0008000a00 */
[----:B------:R-:W2:Y:S01]  /*0090*/  LDC.64 R2, c[0x0][0x380] ;  /* 0x0000e000ff027b82 */ /* 0x000ea20000000a00 */
[----:B0-----:R-:W-:-:S06]  /*00a0*/  IMAD.WIDE.U32 R4, R7, 0x4, R4 ;  /* 0x0000000407047825 */ /* 0x001fcc00078e0004 */
[----:B-1----:R-:W3:Y:S01]  /*00b0*/  LDG.E R5, desc[UR4][R4.64] ;  /* 0x0000000404057981 */ /* 0x002ee2000c1e1900 */
[----:B--2---:R-:W-:-:S05]  /*00c0*/  IMAD.WIDE.U32 R2, R7, 0x4, R2 ;  /* 0x0000000407027825 */ /* 0x004fca00078e0002 */
[----:B------:R-:W3:Y:S01]  /*00d0*/  LDG.E R0, desc[UR4][R2.64] ;  /* 0x0000000402007981 */ /* 0x000ee2000c1e1900 */
[----:B------:R-:W-:Y:S01]  /*00e0*/  BSSY.RECONVERGENT B0, `(.L_x_0) ;  /* 0x000000d000007945 */ /* 0x000fe20003800200 */
[----:B---3--:R-:W-:-:S13]  /*00f0*/  ISETP.NE.AND P0, PT, R0, R5, PT ;  /* 0x000000050000720c */ /* 0x008fda0003f05270 */
[----:B------:R-:W-:Y:S05]  /*0100*/  @P0 BRA `(.L_x_1) ;  /* 0x0000000000280947 */ /* 0x000fea0003800000 */
[----:B------:R-:W0:Y:S02]  /*0110*/  LDC.64 R2, c[0x0][0x390] ;  /* 0x0000e400ff027b82 */ /* 0x000e240000000a00 */
[----:B0-----:R-:W-:-:S06]  /*0120*/  IMAD.WIDE.U32 R2, R7, 0x4, R2 ;  /* 0x0000000407027825 */ /* 0x001fcc00078e0002 */
[----:B------:R-:W2:Y:S02]  /*0130*/  LDG.E R3, desc[UR4][R2.64] ;  /* 0x0000000402037981 */ /* 0x000ea4000c1e1900 */
[----:B--2---:R-:W-:-:S13]  /*0140*/  ISETP.NE.AND P0, PT, R0, R3, PT ;  /* 0x000000030000720c */ /* 0x004fda0003f05270 */
[----:B------:R-:W-:Y:S05]  /*0150*/  @P0 BRA `(.L_x_1) ;  /* 0x0000000000140947 */ /* 0x000fea0003800000 */
[----:B------:R-:W0:Y:S02]  /*0160*/  LDC.64 R2, c[0x0][0x398] ;  /* 0x0000e600ff027b82 */ /* 0x000e240000000a00 */
[----:B0-----:R-:W-:-:S06]  /*0170*/  IMAD.WIDE.U32 R2, R7, 0x4, R2 ;  /* 0x0000000407027825 */ /* 0x001fcc00078e0002 */
[----:B------:R-:W2:Y:S02]  /*0180*/  LDG.E R3, desc[UR4][R2.64] ;  /* 0x0000000402037981 */ /* 0x000ea4000c1e1900 */
[----:B--2---:R-:W-:-:S13]  /*0190*/  ISETP.NE.AND P0, PT, R0, R3, PT ;  /* 0x000000030000720c */ /* 0x004fda0003f05270 */
[----:B------:R-:W-:Y:S05]  /*01a0*/  @!P0 EXIT ;  /* 0x000000000000894d */ /* 0x000fea0003800000 */
.L_x_1:
[----:B------:R-:W-:Y:S05]  /*01b0*/  BSYNC.RECONVERGENT B0 ;  /* 0x0000000000007941 */ /* 0x000fea0003800200 */
.L_x_0:
[----:B------:R-:W0:Y:S01]  /*01c0*/  S2R R0, SR_LANEID ;  /* 0x0000000000007919 */ /* 0x000e220000000000 */
[----:B------:R-:W1:Y:S01]  /*01d0*/  LDC.64 R2, c[0x0][0x3a0] ;  /* 0x0000e800ff027b82 */ /* 0x000e620000000a00 */
[----:B------:R-:W-:Y:S02]  /*01e0*/  VOTEU.ANY UR6, UPT, PT ;  /* 0x0000000000067886 */ /* 0x000fe400038e0100 */
[----:B------:R-:W-:Y:S02]  /*01f0*/  UFLO.U32 UR7, UR6 ;  /* 0x00000006000772bd */ /* 0x000fe400080e0000 */
[----:B------:R-:W1:Y:S04]  /*0200*/  POPC R5, UR6 ;  /* 0x0000000600057d09 */ /* 0x000e680008000000 */
[----:B0-----:R-:W-:-:S13]  /*0210*/  ISETP.EQ.U32.AND P0, PT, R0, UR7, PT ;  /* 0x0000000700007c0c */ /* 0x001fda000bf02070 */
[----:B-1----:R-:W-:Y:S01]  /*0220*/  @P0 REDG.E.ADD.STRONG.GPU desc[UR4][R2.64], R5 ;  /* 0x000000050200098e */ /* 0x002fe2000c12e104 */
[----:B------:R-:W-:Y:S05]  /*0230*/  EXIT ;  /* 0x000000000000794d */ /* 0x000fea0003800000 */
.L_x_2:
[----:B------:R-:W-:-:S00]  /*0240*/  BRA `(.L_x_2) ;  /* 0xfffffffc00fc7947 */ /* 0x000fc0000383ffff */
[----:B------:R-:W-:-:S00]  /*0250*/  NOP ;  /* 0x0000000000007918 */ /* 0x000fc00000000000 */
        /* <DEDUP_REMOVED lines=10> */
.L_x_19:


//--------------------- .text._Z16histPvtSharedGPUPjS_ --------------------------
	.section	.text._Z16histPvtSharedGPUPjS_,"ax",@progbits
	.align	128
        .global         _Z16histPvtSharedGPUPjS_
        .type           _Z16histPvtSharedGPUPjS_,@function
        .size           _Z16histPvtSharedGPUPjS_,(.L_x_20 - _Z16histPvtSharedGPUPjS_)
        .other          _Z16histPvtSharedGPUPjS_,@"STO_CUDA_ENTRY STV_DEFAULT"
_Z16histPvtSharedGPUPjS_:
.text._Z16histPvtSharedGPUPjS_:
[----:B------:R-:W-:Y:S01]  /*0000*/  LDC R1, c[0x0][0x37c] ;  /* 0x0000df00ff017b82 */ /* 0x000fe20000000800 */
[----:B------:R-:W0:Y:S07]  /*0010*/  S2R R7, SR_TID.X ;  /* 0x0000000000077919 */ /* 0x000e2e0000002100 */
[----:B------:R-:W1:Y:S01]  /*0020*/  S2UR UR4, SR_CTAID.X ;  /* 0x00000000000479c3 */ /* 0x000e620000002500 */
[----:B------:R-:W2:Y:S01]  /*0030*/  LDCU.64 UR6, c[0x0][0x358] ;  /* 0x00006b00ff0677ac */ /* 0x000ea20008000a00 */
[----:B------:R-:W-:Y:S06]  /*0040*/  BSSY.RECONVERGENT B0, `(.L_x_3) ;  /* 0x0000011000007945 */ /* 0x000fec0003800200 */
[----:B------:R-:W1:Y:S01]  /*0050*/  LDC R9, c[0x0][0x360] ;  /* 0x0000d800ff097b82 */ /* 0x000e620000000800 */
[----:B0-----:R-:W-:Y:S01]  /*0060*/  ISETP.GT.U32.AND P2, PT, R7, 0x4, PT ;  /* 0x000000040700780c */ /* 0x001fe20003f44070 */
[----:B-1----:R-:W-:Y:S01]  /*0070*/  IMAD R5, R9, UR4, R7 ;  /* 0x0000000409057c24 */ /* 0x002fe2000f8e0207 */
[----:B------:R-:W-:-:S04]  /*0080*/  ISETP.GT.U32.AND P0, PT, R7, 0x4, PT ;  /* 0x000000040700780c */ /* 0x000fc80003f04070 */
[----:B------:R-:W-:-:S07]  /*0090*/  ISETP.GT.U32.AND P1, PT, R5, 0x7fff, PT ;  /* 0x00007fff0500780c */ /* 0x000fce0003f24070 */
[----:B--2---:R-:W-:Y:S06]  /*00a0*/  @P2 BRA `(.L_x_4) ;  /* 0x0000000000282947 */ /* 0x004fec0003800000 */
[----:B------:R-:W0:Y:S01]  /*00b0*/  S2UR UR5, SR_CgaCtaId ;  /* 0x00000000000579c3 */ /* 0x000e220000008800 */
[----:B------:R-:W-:Y:S01]  /*00c0*/  UMOV UR4, 0x400 ;  /* 0x0000040000047882 */ /* 0x000fe20000000000 */
[----:B------:R-:W-:Y:S01]  /*00d0*/  IMAD.MOV.U32 R2, RZ, RZ, R7 ;  /* 0x000000ffff027224 */ /* 0x000fe200078e0007 */
[----:B0-----:R-:W-:-:S06]  /*00e0*/  ULEA UR4, UR5, UR4, 0x18 ;  /* 0x0000000405047291 */ /* 0x001fcc000f8ec0ff */
[----:B------:R-:W-:-:S07]  /*00f0*/  LEA R0, R7, UR4, 0x2 ;  /* 0x0000000407007c11 */ /* 0x000fce000f8e10ff */
.L_x_5:
[C---:B------:R-:W-:Y:S01]  /*0100*/  IMAD.IADD R2, R9.reuse, 0x1, R2 ;  /* 0x0000000109027824 */ /* 0x040fe200078e0202 */
[----:B------:R0:W-:Y:S04]  /*0110*/  STS [R0], RZ ;  /* 0x000000ff00007388 */ /* 0x0001e80000000800 */
[----:B------:R-:W-:Y:S01]  /*0120*/  ISETP.GE.U32.AND P2, PT, R2, 0x5, PT ;  /* 0x000000050200780c */ /* 0x000fe20003f46070 */
[----:B0-----:R-:W-:-:S12]  /*0130*/  IMAD R0, R9, 0x4, R0 ;  /* 0x0000000409007824 */ /* 0x001fd800078e0200 */
[----:B------:R-:W-:Y:S05]  /*0140*/  @!P2 BRA `(.L_x_5) ;  /* 0xfffffffc00eca947 */ /* 0x000fea000383ffff */
.L_x_4:
[----:B------:R-:W-:Y:S05]  /*0150*/  BSYNC.RECONVERGENT B0 ;  /* 0x0000000000007941 */ /* 0x000fea0003800200 */
.L_x_3:
[----:B------:R-:W-:Y:S06]  /*0160*/  BAR.SYNC.DEFER_BLOCKING 0x0 ;  /* 0x0000000000007b1d */ /* 0x000fec0000010000 */
[----:B------:R-:W-:Y:S04]  /*0170*/  BSSY.RECONVERGENT B0, `(.L_x_6) ;  /* 0x0000010000007945 */ /* 0x000fe80003800200 */
[----:B------:R-:W-:Y:S05]  /*0180*/  @P1 BRA `(.L_x_7) ;  /* 0x0000000000381947 */ /* 0x000fea0003800000 */
[----:B------:R-:W0:Y:S02]  /*0190*/  LDC.64 R2, c[0x0][0x380] ;  /* 0x0000e000ff027b82 */ /* 0x000e240000000a00 */
[----:B0-----:R-:W-:-:S06]  /*01a0*/  IMAD.WIDE.U32 R2, R5, 0x4, R2 ;  /* 0x0000000405027825 */ /* 0x001fcc00078e0002 */
[----:B------:R-:W2:Y:S02]  /*01b0*/  LDG.E R2, desc[UR6][R2.64] ;  /* 0x0000000602027981 */ /* 0x000ea4000c1e1900 */
[----:B--2---:R-:W-:-:S05]  /*01c0*/  VIADD R0, R2, 0xffffffff ;  /* 0xffffffff02007836 */ /* 0x004fca0000000000 */
[----:B------:R-:W-:-:S13]  /*01d0*/  ISETP.GT.U32.AND P1, PT, R0, 0x63, PT ;  /* 0x000000630000780c */ /* 0x000fda0003f24070 */
[----:B------:R-:W-:Y:S05]  /*01e0*/  @P1 BRA `(.L_x_7) ;  /* 0x0000000000201947 */ /* 0x000fea0003800000 */
[----:B------:R-:W0:Y:S01]  /*01f0*/  S2UR UR5, SR_CgaCtaId ;  /* 0x00000000000579c3 */ /* 0x000e220000008800 */
[----:B------:R-:W-:Y:S01]  /*0200*/  LOP3.LUT R0, R0, 0xff, RZ, 0xc0, !PT ;  /* 0x000000ff00007812 */ /* 0x000fe200078ec0ff */
[----:B------:R-:W-:-:S04]  /*0210*/  UMOV UR4, 0x400 ;  /* 0x0000040000047882 */ /* 0x000fc80000000000 */
[----:B------:R-:W-:-:S05]  /*0220*/  IMAD R0, R0, 0xcd, RZ ;  /* 0x000000cd00007824 */ /* 0x000fca00078e02ff */
[----:B------:R-:W-:Y:S01]  /*0230*/  SHF.R.U32.HI R0, RZ, 0xc, R0 ;  /* 0x0000000cff007819 */ /* 0x000fe20000011600 */
[----:B0-----:R-:W-:-:S06]  /*0240*/  ULEA UR4, UR5, UR4, 0x18 ;  /* 0x0000000405047291 */ /* 0x001fcc000f8ec0ff */
[----:B------:R-:W-:-:S05]  /*0250*/  LEA R0, R0, UR4, 0x2 ;  /* 0x0000000400007c11 */ /* 0x000fca000f8e10ff */
[----:B------:R0:W-:Y:S02]  /*0260*/  ATOMS.POPC.INC.32 RZ, [R0+URZ] ;  /* 0x0000000000ff7f8c */ /* 0x0001e4000d8000ff */
.L_x_7:
[----:B------:R-:W-:Y:S05]  /*0270*/  BSYNC.RECONVERGENT B0 ;  /* 0x0000000000007941 */ /* 0x000fea0003800200 */
.L_x_6:
[----:B------:R-:W-:Y:S06]  /*0280*/  BAR.SYNC.DEFER_BLOCKING 0x0 ;  /* 0x0000000000007b1d */ /* 0x000fec0000010000 */
[----:B------:R-:W-:Y:S05]  /*0290*/  @P0 EXIT ;  /* 0x000000000000094d */ /* 0x000fea0003800000 */
[----:B------:R-:W1:Y:S01]  /*02a0*/  S2UR UR5, SR_CgaCtaId ;  /* 0x00000000000579c3 */ /* 0x000e620000008800 */
[----:B------:R-:W-:-:S07]  /*02b0*/  UMOV UR4, 0x400 ;  /* 0x0000040000047882 */ /* 0x000fce0000000000 */
[----:B------:R-:W2:Y:S01]  /*02c0*/  LDC.64 R2, c[0x0][0x388] ;  /* 0x0000e200ff027b82 */ /* 0x000ea20000000a00 */
[----:B-1----:R-:W-:-:S06]  /*02d0*/  ULEA UR4, UR5, UR4, 0x18 ;  /* 0x0000000405047291 */ /* 0x002fcc000f8ec0ff */
[C---:B0-----:R-:W-:Y:S01]  /*02e0*/  LEA R0, R7.reuse, UR4, 0x2 ;  /* 0x0000000407007c11 */ /* 0x041fe2000f8e10ff */
[----:B--2---:R-:W-:-:S07]  /*02f0*/  IMAD.WIDE.U32 R2, R7, 0x4, R2 ;  /* 0x0000000407027825 */ /* 0x004fce00078e0002 */
.L_x_10:
[----:B------:R-:W0:Y:S01]  /*0300*/  LDS R5, [R0] ;  /* 0x0000000000057984 */ /* 0x000e220000000800 */
[----:B------:R-:W-:Y:S01]  /*0310*/  IMAD.IADD R7, R9, 0x1, R7 ;  /* 0x0000000109077824 */ /* 0x000fe200078e0207 */
[----:B------:R-:W-:Y:S04]  /*0320*/  BSSY.RECONVERGENT B0, `(.L_x_8) ;  /* 0x0000005000007945 */ /* 0x000fe80003800200 */
[----:B------:R-:W-:Y:S02]  /*0330*/  ISETP.GE.U32.AND P1, PT, R7, 0x5, PT ;  /* 0x000000050700780c */ /* 0x000fe40003f26070 */
[----:B0-----:R-:W-:-:S13]  /*0340*/  ISETP.NE.AND P0, PT, R5, RZ, PT ;  /* 0x000000ff0500720c */ /* 0x001fda0003f05270 */
[----:B------:R-:W-:Y:S05]  /*0350*/  @!P0 BRA `(.L_x_9) ;  /* 0x0000000000048947 */ /* 0x000fea0003800000 */
[----:B------:R0:W-:Y:S02]  /*0360*/  REDG.E.ADD.STRONG.GPU desc[UR6][R2.64], R5 ;  /* 0x000000050200798e */ /* 0x0001e4000c12e106 */
.L_x_9:
[----:B------:R-:W-:Y:S05]  /*0370*/  BSYNC.RECONVERGENT B0 ;  /* 0x0000000000007941 */ /* 0x000fea0003800200 */
.L_x_8:
[C---:B------:R-:W-:Y:S02]  /*0380*/  IMAD R0, R9.reuse, 0x4, R0 ;  /* 0x0000000409007824 */ /* 0x040fe400078e0200 */
[----:B0-----:R-:W-:Y:S01]  /*0390*/  IMAD.WIDE.U32 R2, R9, 0x4, R2 ;  /* 0x0000000409027825 */ /* 0x001fe200078e0002 */
[----:B------:R-:W-:Y:S06]  /*03a0*/  @!P1 BRA `(.L_x_10) ;  /* 0xfffffffc00d49947 */ /* 0x000fec000383ffff */
[----:B------:R-:W-:Y:S05]  /*03b0*/  EXIT ;  /* 0x000000000000794d */ /* 0x000fea0003800000 */
.L_x_11:
        /* <DEDUP_REMOVED lines=12> */
.L_x_20:


//--------------------- .text._Z10histPvtGPUPjS_  --------------------------
	.section	.text._Z10histPvtGPUPjS_,"ax",@progbits
	.align	128
        .global         _Z10histPvtGPUPjS_
        .type           _Z10histPvtGPUPjS_,@function
        .size           _Z10histPvtGPUPjS_,(.L_x_21 - _Z10histPvtGPUPjS_)
        .other          _Z10histPvtGPUPjS_,@"STO_CUDA_ENTRY STV_DEFAULT"
_Z10histPvtGPUPjS_:
.text._Z10histPvtGPUPjS_:
[----:B------:R-:W-:Y:S01]  /*0000*/  LDC R1, c[0x0][0x37c] ;  /* 0x0000df00ff017b82 */ /* 0x000fe20000000800 */
[----:B------:R-:W0:Y:S07]  /*0010*/  S2R R4, SR_CTAID.X ;  /* 0x0000000000047919 */ /* 0x000e2e0000002500 */
[----:B------:R-:W1:Y:S01]  /*0020*/  LDC R8, c[0x0][0x360] ;  /* 0x0000d800ff087b82 */ /* 0x000e620000000800 */
[----:B------:R-:W2:Y:S01]  /*0030*/  LDCU.64 UR4, c[0x0][0x358] ;  /* 0x00006b00ff0477ac */ /* 0x000ea20008000a00 */
[----:B------:R-:W-:Y:S01]  /*0040*/  BSSY.RECONVERGENT B0, `(.L_x_12) ;  /* 0x0000014000007945 */ /* 0x000fe20003800200 */
[----:B------:R-:W1:Y:S01]  /*0050*/  S2R R9, SR_TID.X ;  /* 0x0000000000097919 */ /* 0x000e620000002100 */
[C---:B0-----:R-:W-:Y:S01]  /*0060*/  ISETP.NE.AND P0, PT, R4.reuse, RZ, PT ;  /* 0x000000ff0400720c */ /* 0x041fe20003f05270 */
[----:B-1----:R-:W-:-:S05]  /*0070*/  IMAD R5, R4, R8, R9 ;  /* 0x0000000804057224 */ /* 0x002fca00078e0209 */
[----:B------:R-:W-:-:S13]  /*0080*/  ISETP.GT.U32.AND P1, PT, R5, 0x7fff, PT ;  /* 0x00007fff0500780c */ /* 0x000fda0003f24070 */
[----:B--2---:R-:W-:Y:S05]  /*0090*/  @P1 BRA `(.L_x_13) ;  /* 0x0000000000381947 */ /* 0x004fea0003800000 */
[----:B------:R-:W0:Y:S02]  /*00a0*/  LDC.64 R2, c[0x0][0x380] ;  /* 0x0000e000ff027b82 */ /* 0x000e240000000a00 */
[----:B0-----:R-:W-:-:S06]  /*00b0*/  IMAD.WIDE.U32 R2, R5, 0x4, R2 ;  /* 0x0000000405027825 */ /* 0x001fcc00078e0002 */
[----:B------:R-:W2:Y:S02]  /*00c0*/  LDG.E R2, desc[UR4][R2.64] ;  /* 0x0000000402027981 */ /* 0x000ea4000c1e1900 */
[----:B--2---:R-:W-:-:S04]  /*00d0*/  IADD3 R0, PT, PT, R2, -0x1, RZ ;  /* 0xffffffff02007810 */ /* 0x004fc80007ffe0ff */
[----:B------:R-:W-:-:S13]  /*00e0*/  ISETP.GT.U32.AND P1, PT, R0, 0x63, PT ;  /* 0x000000630000780c */ /* 0x000fda0003f24070 */
[----:B------:R-:W-:Y:S05]  /*00f0*/  @P1 BRA `(.L_x_13) ;  /* 0x0000000000201947 */ /* 0x000fea0003800000 */
[----:B------:R-:W0:Y:S01]  /*0100*/  LDC.64 R2, c[0x0][0x388] ;  /* 0x0000e200ff027b82 */ /* 0x000e220000000a00 */
[----:B------:R-:W-:Y:S01]  /*0110*/  LOP3.LUT R0, R0, 0xff, RZ, 0xc0, !PT ;  /* 0x000000ff00007812 */ /* 0x000fe200078ec0ff */
[----:B------:R-:W-:-:S04]  /*0120*/  HFMA2 R7, -RZ, RZ, 0, 5.9604644775390625e-08 ;  /* 0x00000001ff077431 */ /* 0x000fc800000001ff */
[----:B------:R-:W-:-:S05]  /*0130*/  IMAD R0, R0, 0xcd, RZ ;  /* 0x000000cd00007824 */ /* 0x000fca00078e02ff */
[----:B------:R-:W-:-:S05]  /*0140*/  SHF.R.U32.HI R0, RZ, 0xc, R0 ;  /* 0x0000000cff007819 */ /* 0x000fca0000011600 */
[----:B------:R-:W-:-:S04]  /*0150*/  IMAD R5, R4, 0x5, R0 ;  /* 0x0000000504057824 */ /* 0x000fc800078e0200 */
[----:B0-----:R-:W-:-:S05]  /*0160*/  IMAD.WIDE.U32 R2, R5, 0x4, R2 ;  /* 0x0000000405027825 */ /* 0x001fca00078e0002 */
[----:B------:R0:W-:Y:S02]  /*0170*/  REDG.E.ADD.STRONG.GPU desc[UR4][R2.64], R7 ;  /* 0x000000070200798e */ /* 0x0001e4000c12e104 */
.L_x_13:
[----:B------:R-:W-:Y:S05]  /*0180*/  BSYNC.RECONVERGENT B0 ;  /* 0x0000000000007941 */ /* 0x000fea0003800200 */
.L_x_12:
[----:B------:R-:W-:Y:S05]  /*0190*/  @!P0 EXIT ;  /* 0x000000000000894d */ /* 0x000fea0003800000 */
[----:B------:R-:W-:Y:S01]  /*01a0*/  BAR.SYNC.DEFER_BLOCKING 0x0 ;  /* 0x0000000000007b1d */ /* 0x000fe20000010000 */
[----:B------:R-:W-:-:S13]  /*01b0*/  ISETP.GT.U32.AND P0, PT, R9, 0x4, PT ;  /* 0x000000040900780c */ /* 0x000fda0003f04070 */
[----:B------:R-:W-:Y:S05]  /*01c0*/  @P0 EXIT ;  /* 0x000000000000094d */ /* 0x000fea0003800000 */
[----:B0-----:R-:W0:Y:S01]  /*01d0*/  LDC.64 R2, c[0x0][0x388] ;  /* 0x0000e200ff027b82 */ /* 0x001e220000000a00 */
[----:B------:R-:W-:-:S07]  /*01e0*/  IMAD R11, R4, 0x5, R9 ;  /* 0x00000005040b7824 */ /* 0x000fce00078e0209 */
[----:B------:R-:W1:Y:S01]  /*01f0*/  LDC.64 R6, c[0x0][0x388] ;  /* 0x0000e200ff067b82 */ /* 0x000e620000000a00 */
[----:B0-----:R-:W-:-:S07]  /*0200*/  IMAD.WIDE.U32 R2, R9, 0x4, R2 ;  /* 0x0000000409027825 */ /* 0x001fce00078e0002 */
.L_x_16:
[----:B-1----:R-:W-:-:S06]  /*0210*/  IMAD.WIDE.U32 R4, R11, 0x4, R6 ;  /* 0x000000040b047825 */ /* 0x002fcc00078e0006 */
[----:B------:R-:W2:Y:S01]  /*0220*/  LDG.E R5, desc[UR4][R4.64] ;  /* 0x0000000404057981 */ /* 0x000ea2000c1e1900 */
[----:B------:R-:W-:Y:S01]  /*0230*/  IADD3 R9, PT, PT, R8, R9, RZ ;  /* 0x0000000908097210 */ /* 0x000fe20007ffe0ff */
[----:B------:R-:W-:Y:S03]  /*0240*/  BSSY.RECONVERGENT B0, `(.L_x_14) ;  /* 0x0000005000007945 */ /* 0x000fe60003800200 */
[----:B------:R-:W-:Y:S02]  /*0250*/  ISETP.GE.U32.AND P1, PT, R9, 0x5, PT ;  /* 0x000000050900780c */ /* 0x000fe40003f26070 */
[----:B--2---:R-:W-:-:S13]  /*0260*/  ISETP.NE.AND P0, PT, R5, RZ, PT ;  /* 0x000000ff0500720c */ /* 0x004fda0003f05270 */
[----:B------:R-:W-:Y:S05]  /*0270*/  @!P0 BRA `(.L_x_15) ;  /* 0x0000000000048947 */ /* 0x000fea0003800000 */
[----:B------:R0:W-:Y:S02]  /*0280*/  REDG.E.ADD.STRONG.GPU desc[UR4][R2.64], R5 ;  /* 0x000000050200798e */ /* 0x0001e4000c12e104 */
.L_x_15:
[----:B------:R-:W-:Y:S05]  /*0290*/  BSYNC.RECONVERGENT B0 ;  /* 0x0000000000007941 */ /* 0x000fea0003800200 */
.L_x_14:
[C---:B------:R-:W-:Y:S01]  /*02a0*/  IADD3 R11, PT, PT, R8.reuse, R11, RZ ;  /* 0x0000000b080b7210 */ /* 0x040fe20007ffe0ff */
[----:B0-----:R-:W-:Y:S01]  /*02b0*/  IMAD.WIDE.U32 R2, R8, 0x4, R2 ;  /* 0x0000000408027825 */ /* 0x001fe200078e0002 */
[----:B------:R-:W-:Y:S06]  /*02c0*/  @!P1 BRA `(.L_x_16) ;  /* 0xfffffffc00d09947 */ /* 0x000fec000383ffff */
[----:B------:R-:W-:Y:S05]  /*02d0*/  EXIT ;  /* 0x000000000000794d */ /* 0x000fea0003800000 */
.L_x_17:
        /* <DEDUP_REMOVED lines=10> */
.L_x_21:


//--------------------- .text._Z7histGPUPjS_      --------------------------
	.section	.text._Z7histGPUPjS_,"ax",@progbits
	.align	128
        .global         _Z7histGPUPjS_
        .type           _Z7histGPUPjS_,@function
        .size           _Z7histGPUPjS_,(.L_x_22 - _Z7histGPUPjS_)
        .other          _Z7histGPUPjS_,@"STO_CUDA_ENTRY STV_DEFAULT"
_Z7histGPUPjS_:
.text._Z7histGPUPjS_:
        /* <DEDUP_REMOVED lines=8> */
[----:B------:R-:W1:Y:S01]  /*0080*/  LDCU.64 UR4, c[0x0][0x358] ;  /* 0x00006b00ff0477ac */ /* 0x000e620008000a00 */
[----:B0-----:R-:W-:-:S06]  /*0090*/  IMAD.WIDE.U32 R2, R5, 0x4, R2 ;  /* 0x0000000405027825 */ /* 0x001fcc00078e0002 */
[----:B-1----:R-:W2:Y:S02]  /*00a0*/  LDG.E R2, desc[UR4][R2.64] ;  /* 0x0000000402027981 */ /* 0x002ea4000c1e1900 */
[----:B--2---:R-:W-:-:S04]  /*00b0*/  IADD3 R0, PT, PT, R2, -0x1, RZ ;  /* 0xffffffff02007810 */ /* 0x004fc80007ffe0ff */
[----:B------:R-:W-:-:S13]  /*00c0*/  ISETP.GT.U32.AND P0, PT, R0, 0x63, PT ;  /* 0x000000630000780c */ /* 0x000fda0003f04070 */
[----:B------:R-:W-:Y:S05]  /*00d0*/  @P0 EXIT ;  /* 0x000000000000094d */ /* 0x000fea0003800000 */
[----:B------:R-:W0:Y:S01]  /*00e0*/  LDC.64 R2, c[0x0][0x388] ;  /* 0x0000e200ff027b82 */ /* 0x000e220000000a00 */
[----:B------:R-:W-:Y:S01]  /*00f0*/  LOP3.LUT R0, R0, 0xff, RZ, 0xc0, !PT ;  /* 0x000000ff00007812 */ /* 0x000fe200078ec0ff */
[----:B------:R-:W-:-:S04]  /*0100*/  HFMA2 R7, -RZ, RZ, 0, 5.9604644775390625e-08 ;  /* 0x00000001ff077431 */ /* 0x000fc800000001ff */
[----:B------:R-:W-:-:S05]  /*0110*/  IMAD R0, R0, 0xcd, RZ ;  /* 0x000000cd00007824 */ /* 0x000fca00078e02ff */
[----:B------:R-:W-:-:S05]  /*0120*/  SHF.R.U32.HI R5, RZ, 0xc, R0 ;  /* 0x0000000cff057819 */ /* 0x000fca0000011600 */
[----:B0-----:R-:W-:-:S05]  /*0130*/  IMAD.WIDE.U32 R2, R5, 0x4, R2 ;  /* 0x0000000405027825 */ /* 0x001fca00078e0002 */
[----:B------:R-:W-:Y:S01]  /*0140*/  REDG.E.ADD.STRONG.GPU desc[UR4][R2.64], R7 ;  /* 0x000000070200798e */ /* 0x000fe2000c12e104 */
[----:B------:R-:W-:Y:S05]  /*0150*/  EXIT ;  /* 0x000000000000794d */ /* 0x000fea0003800000 */
.L_x_18:
        /* <DEDUP_REMOVED lines=10> */
.L_x_22:


//--------------------- .nv.shared.reserved.0     --------------------------
	.section	.nv.shared.reserved.0,"aw",@nobits
	.weak		__nv_reservedSMEM_offset_0_alias
	.size		__nv_reservedSMEM_offset_0_alias, 0, 64
	.other		__nv_reservedSMEM_offset_0_alias,@"STO_CUDA_RESERVED_SHARED STV_DEFAULT"
__nv_reservedSMEM_offset_0_alias:
	.zero		0
	.zero		64


//--------------------- .nv.shared._Z16histPvtSharedGPUPjS_ --------------------------
	.section	.nv.shared._Z16histPvtSharedGPUPjS_,"aw",@nobits
	.sectionflags	@""
	.align	4
.nv.shared._Z16histPvtSharedGPUPjS_:
	.zero		1044


//--------------------- .nv.constant0._Z6verifyPjS_S_S_S_ --------------------------
	.section	.nv.constant0._Z6verifyPjS_S_S_S_,"a",@progbits
	.sectionflags	@""
	.align	4
.nv.constant0._Z6verifyPjS_S_S_S_:
	.zero		936


//--------------------- .nv.constant0._Z16histPvtSharedGPUPjS_ --------------------------
	.section	.nv.constant0._Z16histPvtSharedGPUPjS_,"a",@progbits
	.sectionflags	@""
	.align	4
.nv.constant0._Z16histPvtSharedGPUPjS_:
	.zero		912


//--------------------- .nv.constant0._Z10histPvtGPUPjS_ --------------------------
	.section	.nv.constant0._Z10histPvtGPUPjS_,"a",@progbits
	.sectionflags	@""
	.align	4
.nv.constant0._Z10histPvtGPUPjS_:
	.zero		912


//--------------------- .nv.constant0._Z7histGPUPjS_ --------------------------
	.section	.nv.constant0._Z7histGPUPjS_,"a",@progbits
	.sectionflags	@""
	.align	4
.nv.constant0._Z7histGPUPjS_:
	.zero		912


//--------------------- SYMBOLS --------------------------

	.type		.nv.reservedSmem.offset0,@object
	.size		.nv.reservedSmem.offset0,0x4
	.type		.nv.reservedSmem.cap,@object
	.size		.nv.reservedSmem.cap,0x4
